//
// Generated by NVIDIA NVVM Compiler
//
// Compiler Build ID: CL-36424714
// Cuda compilation tools, release 13.0, V13.0.88
// Based on NVVM 20.0.0
//

.version 9.0
.target sm_100
.address_size 64

	// .globl	_Z12residual_addP13__nv_bfloat16S0_m

.visible .entry _Z12residual_addP13__nv_bfloat16S0_m(
	.param .u64 .ptr .align 1 _Z12residual_addP13__nv_bfloat16S0_m_param_0,
	.param .u64 .ptr .align 1 _Z12residual_addP13__nv_bfloat16S0_m_param_1,
	.param .u64 _Z12residual_addP13__nv_bfloat16S0_m_param_2
)
{
	.reg .pred 	%p<2>;
	.reg .b16 	%rs<4>;
	.reg .b32 	%r<5>;
	.reg .b32 	%f<4>;
	.reg .b64 	%rd<10>;

	ld.param.u64 	%rd2, [_Z12residual_addP13__nv_bfloat16S0_m_param_0];
	ld.param.u64 	%rd3, [_Z12residual_addP13__nv_bfloat16S0_m_param_1];
	ld.param.u64 	%rd4, [_Z12residual_addP13__nv_bfloat16S0_m_param_2];
	mov.u32 	%r1, %tid.x;
	mov.u32 	%r2, %ntid.x;
	mov.u32 	%r3, %ctaid.x;
	mad.lo.s32 	%r4, %r2, %r3, %r1;
	cvt.s64.s32 	%rd1, %r4;
	setp.le.u64 	%p1, %rd4, %rd1;
	@%p1 bra 	$L__BB0_2;
	cvta.to.global.u64 	%rd5, %rd2;
	cvta.to.global.u64 	%rd6, %rd3;
	shl.b64 	%rd7, %rd1, 1;
	add.s64 	%rd8, %rd5, %rd7;
	ld.global.u16 	%rs1, [%rd8];
	// begin inline asm
	{ cvt.f32.bf16 %f1, %rs1;}

	// end inline asm
	add.s64 	%rd9, %rd6, %rd7;
	ld.global.nc.u16 	%rs2, [%rd9];
	// begin inline asm
	{ cvt.f32.bf16 %f2, %rs2;}

	// end inline asm
	add.f32 	%f3, %f1, %f2;
	// begin inline asm
	{  cvt.rn.bf16.f32 %rs3, %f3;}

	// end inline asm
	st.global.u16 	[%rd8], %rs3;
$L__BB0_2:
	ret;

}


// ===== COMPILED SASS (sm_100) =====

	.target	sm_100

	.elftype	@"ET_EXEC"


//--------------------- .note.nv.tkinfo           --------------------------
	.section	.note.nv.tkinfo,"",@"SHT_NOTE"
	.sectionflags	@"SHF_NOTE_NV_TKINFO"
	.tkinfo
        /*0018*/ 	.word	0x00000002
        /*0030*/ 	.string	""
        /*0030*/ 	.string	"ptxas"
        /*0030*/ 	.string	"Cuda compilation tools, release 13.0, V13.0.88"
        /*0030*/ 	.string	"Build cuda_13.0.r13.0/compiler.36424714_0"
        /*0030*/ 	.string	"-arch sm_100 -m 64 "



//--------------------- .note.nv.cuinfo           --------------------------
	.section	.note.nv.cuinfo,"",@"SHT_NOTE"
	.sectionflags	@"SHF_NOTE_NV_CUINFO"
        /*0018*/ 	.short	0x0002
        /*001a*/ 	.short	0x0064
        /*001c*/ 	.short	0x0082
	.zero		2


//--------------------- .nv.info                  --------------------------
	.section	.nv.info,"",@"SHT_CUDA_INFO"
	.align	4


	//----- nvinfo : EIATTR_REGCOUNT
	.align		4
        /*0000*/ 	.byte	0x04, 0x2f
        /*0002*/ 	.short	(.L_1 - .L_0)
	.align		4
.L_0:
        /*0004*/ 	.word	index@(_Z12residual_addP13__nv_bfloat16S0_m)
        /*0008*/ 	.word	0x0000000a


	//----- nvinfo : EIATTR_FRAME_SIZE
	.align		4
.L_1:
        /*000c*/ 	.byte	0x04, 0x11
        /*000e*/ 	.short	(.L_3 - .L_2)
	.align		4
.L_2:
        /*0010*/ 	.word	index@(_Z12residual_addP13__nv_bfloat16S0_m)
        /*0014*/ 	.word	0x00000000


	//----- nvinfo : EIATTR_MIN_STACK_SIZE
	.align		4
.L_3:
        /*0018*/ 	.byte	0x04, 0x12
        /*001a*/ 	.short	(.L_5 - .L_4)
	.align		4
.L_4:
        /*001c*/ 	.word	index@(_Z12residual_addP13__nv_bfloat16S0_m)
        /*0020*/ 	.word	0x00000000
.L_5:


//--------------------- .nv.compat                --------------------------
	.section	.nv.compat,"",@"SHT_CUDA_COMPAT_INFO"
	.align	4
        /*0000*/ 	.byte	0x02, 0x09, 0x00, 0x00, 0x02, 0x02, 0x01, 0x00, 0x02, 0x05, 0x05, 0x00, 0x03, 0x07, 0x01, 0x01
        /*0010*/ 	.byte	0x02, 0x03, 0x00, 0x00, 0x02, 0x06, 0x01, 0x00, 0x04, 0x0b, 0x08, 0x00, 0x09, 0x00, 0x00, 0x00
        /*0020*/ 	.byte	0x00, 0x00, 0x00, 0x00


//--------------------- .nv.info._Z12residual_addP13__nv_bfloat16S0_m --------------------------
	.section	.nv.info._Z12residual_addP13__nv_bfloat16S0_m,"",@"SHT_CUDA_INFO"
	.sectionflags	@""
	.align	4


	//----- nvinfo : EIATTR_CUDA_API_VERSION
	.align		4
        /*0000*/ 	.byte	0x04, 0x37
        /*0002*/ 	.short	(.L_7 - .L_6)
.L_6:
        /*0004*/ 	.word	0x00000082


	//----- nvinfo : EIATTR_KPARAM_INFO
	.align		4
.L_7:
        /*0008*/ 	.byte	0x04, 0x17
        /*000a*/ 	.short	(.L_9 - .L_8)
.L_8:
        /*000c*/ 	.word	0x00000000
        /*0010*/ 	.short	0x0002
        /*0012*/ 	.short	0x0010
        /*0014*/ 	.byte	0x00, 0xf0, 0x21, 0x00


	//----- nvinfo : EIATTR_KPARAM_INFO
	.align		4
.L_9:
        /*0018*/ 	.byte	0x04, 0x17
        /*001a*/ 	.short	(.L_11 - .L_10)
.L_10:
        /*001c*/ 	.word	0x00000000
        /*0020*/ 	.short	0x0001
        /*0022*/ 	.short	0x0008
        /*0024*/ 	.byte	0x00, 0xf5, 0x21, 0x00


	//----- nvinfo : EIATTR_KPARAM_INFO
	.align		4
.L_11:
        /*0028*/ 	.byte	0x04, 0x17
        /*002a*/ 	.short	(.L_13 - .L_12)
.L_12:
        /*002c*/ 	.word	0x00000000
        /*0030*/ 	.short	0x0000
        /*0032*/ 	.short	0x0000
        /*0034*/ 	.byte	0x00, 0xf5, 0x21, 0x00


	//----- nvinfo : EIATTR_SPARSE_MMA_MASK
	.align		4
.L_13:
        /*0038*/ 	.byte	0x03, 0x50
        /*003a*/ 	.short	0x0000


	//----- nvinfo : EIATTR_MAXREG_COUNT
	.align		4
        /*003c*/ 	.byte	0x03, 0x1b
        /*003e*/ 	.short	0x00ff


	//----- nvinfo : EIATTR_MERCURY_ISA_VERSION
	.align		4
        /*0040*/ 	.byte	0x03, 0x5f
        /*0042*/ 	.short	0x0101


	//----- nvinfo : EIATTR_VRC_CTA_INIT_COUNT
	.align		4
        /*0044*/ 	.byte	0x02, 0x4a
	.zero		1
	.zero		1


	//----- nvinfo : EIATTR_EXIT_INSTR_OFFSETS
	.align		4
        /*0048*/ 	.byte	0x04, 0x1c
        /*004a*/ 	.short	(.L_15 - .L_14)


	//   ....[0]....
.L_14:
        /*004c*/ 	.word	0x00000090


	//   ....[1]....
        /*0050*/ 	.word	0x00000190


	//----- nvinfo : EIATTR_CBANK_PARAM_SIZE
	.align		4
.L_15:
        /*0054*/ 	.byte	0x03, 0x19
        /*0056*/ 	.short	0x0018


	//----- nvinfo : EIATTR_PARAM_CBANK
	.align		4
        /*0058*/ 	.byte	0x04, 0x0a
        /*005a*/ 	.short	(.L_17 - .L_16)
	.align		4
.L_16:
        /*005c*/ 	.word	index@(.nv.constant0._Z12residual_addP13__nv_bfloat16S0_m)
        /*0060*/ 	.short	0x0380
        /*0062*/ 	.short	0x0018


	//----- nvinfo : EIATTR_SW_WAR
	.align		4
.L_17:
        /*0064*/ 	.byte	0x04, 0x36
        /*0066*/ 	.short	(.L_19 - .L_18)
.L_18:
        /*0068*/ 	.word	0x00000008
.L_19:


//--------------------- .nv.callgraph             --------------------------
	.section	.nv.callgraph,"",@"SHT_CUDA_CALLGRAPH"
	.align	4
	.sectionentsize	8
	.align		4
        /*0000*/ 	.word	0x00000000
	.align		4
        /*0004*/ 	.word	0xffffffff
	.align		4
        /*0008*/ 	.word	0x00000000
	.align		4
        /*000c*/ 	.word	0xfffffffe
	.align		4
        /*0010*/ 	.word	0x00000000
	.align		4
        /*0014*/ 	.word	0xfffffffd
	.align		4
        /*0018*/ 	.word	0x00000000
	.align		4
        /*001c*/ 	.word	0xfffffffc


//--------------------- .text._Z12residual_addP13__nv_bfloat16S0_m --------------------------
	.section	.text._Z12residual_addP13__nv_bfloat16S0_m,"ax",@progbits
	.align	128
        .global         _Z12residual_addP13__nv_bfloat16S0_m
        .type           _Z12residual_addP13__nv_bfloat16S0_m,@function
        .size           _Z12residual_addP13__nv_bfloat16S0_m,(.L_x_1 - _Z12residual_addP13__nv_bfloat16S0_m)
        .other          _Z12residual_addP13__nv_bfloat16S0_m,@"STO_CUDA_ENTRY STV_DEFAULT"
_Z12residual_addP13__nv_bfloat16S0_m:
.text._Z12residual_addP13__nv_bfloat16S0_m:
[----:B------:R-:W-:Y:S01]  /*0000*/  LDC R1, c[0x0][0x37c] ;  /* 0x0000df00ff017b82 */ /* 0x000fe20000000800 */
[----:B------:R-:W0:Y:S01]  /*0010*/  S2R R0, SR_TID.X ;  /* 0x0000000000007919 */ /* 0x000e220000002100 */
[----:B------:R-:W0:Y:S01]  /*0020*/  LDCU UR4, c[0x0][0x360] ;  /* 0x00006c00ff0477ac */ /* 0x000e220008000800 */
[----:B------:R-:W0:Y:S01]  /*0030*/  S2R R3, SR_CTAID.X ;  /* 0x0000000000037919 */ /* 0x000e220000002500 */
[----:B------:R-:W1:Y:S01]  /*0040*/  LDCU.64 UR6, c[0x0][0x390] ;  /* 0x00007200ff0677ac */ /* 0x000e620008000a00 */
[----:B0-----:R-:W-:-:S05]  /*0050*/  IMAD R0, R3, UR4, R0 ;  /* 0x0000000403007c24 */ /* 0x001fca000f8e0200 */
[----:B-1----:R-:W-:Y:S02]  /*0060*/  ISETP.GE.U32.AND P0, PT, R0, UR6, PT ;  /* 0x0000000600007c0c */ /* 0x002fe4000bf06070 */
[----:B------:R-:W-:-:S04]  /*0070*/  SHF.R.S32.HI R3, RZ, 0x1f, R0 ;  /* 0x0000001fff037819 */ /* 0x000fc80000011400 */
[----:B------:R-:W-:-:S13]  /*0080*/  ISETP.GE.U32.AND.EX P0, PT, R3, UR7, PT, P0 ;  /* 0x0000000703007c0c */ /* 0x000fda000bf06100 */
[----:B------:R-:W-:Y:S05]  /*0090*/  @P0 EXIT ;  /* 0x000000000000094d */ /* 0x000fea0003800000 */
[----:B------:R-:W0:Y:S01]  /*00a0*/  LDCU.128 UR8, c[0x0][0x380] ;  /* 0x00007000ff0877ac */ /* 0x000e220008000c00 */
[C---:B------:R-:W-:Y:S01]  /*00b0*/  IMAD.SHL.U32 R2, R0.reuse, 0x2, RZ ;  /* 0x0000000200027824 */ /* 0x040fe200078e00ff */
[----:B------:R-:W-:Y:S01]  /*00c0*/  SHF.L.U64.HI R0, R0, 0x1, R3 ;  /* 0x0000000100007819 */ /* 0x000fe20000010203 */
[----:B------:R-:W1:Y:S03]  /*00d0*/  LDCU.64 UR4, c[0x0][0x358] ;  /* 0x00006b00ff0477ac */ /* 0x000e660008000a00 */
[C---:B0-----:R-:W-:Y:S02]  /*00e0*/  IADD3 R4, P1, PT, R2.reuse, UR10, RZ ;  /* 0x0000000a02047c10 */ /* 0x041fe4000ff3e0ff */
[----:B------:R-:W-:Y:S02]  /*00f0*/  IADD3 R2, P0, PT, R2, UR8, RZ ;  /* 0x0000000802027c10 */ /* 0x000fe4000ff1e0ff */
[----:B------:R-:W-:-:S02]  /*0100*/  IADD3.X R5, PT, PT, R0, UR11, RZ, P1, !PT ;  /* 0x0000000b00057c10 */ /* 0x000fc40008ffe4ff */
[----:B------:R-:W-:-:S03]  /*0110*/  IADD3.X R3, PT, PT, R0, UR9, RZ, P0, !PT ;  /* 0x0000000900037c10 */ /* 0x000fc600087fe4ff */
[----:B-1----:R-:W2:Y:S04]  /*0120*/  LDG.E.U16.CONSTANT R4, desc[UR4][R4.64] ;  /* 0x0000000404047981 */ /* 0x002ea8000c1e9500 */
[----:B------:R-:W3:Y:S01]  /*0130*/  LDG.E.U16 R0, desc[UR4][R2.64] ;  /* 0x0000000402007981 */ /* 0x000ee2000c1e1500 */
[----:B--2---:R-:W-:Y:S02]  /*0140*/  IMAD.U32 R7, R4, 0x10000, RZ ;  /* 0x0001000004077824 */ /* 0x004fe400078e00ff */
[----:B---3--:R-:W-:-:S04]  /*0150*/  IMAD.U32 R0, R0, 0x10000, RZ ;  /* 0x0001000000007824 */ /* 0x008fc800078e00ff */
[----:B------:R-:W-:-:S05]  /*0160*/  FADD R0, R0, R7 ;  /* 0x0000000700007221 */ /* 0x000fca0000000000 */
[----:B------:R-:W-:-:S05]  /*0170*/  F2FP.BF16.F32.PACK_AB R0, RZ, R0 ;  /* 0x00000000ff00723e */ /* 0x000fca00000010ff */
[----:B------:R-:W-:Y:S01]  /*0180*/  STG.E.U16 desc[UR4][R2.64], R0 ;  /* 0x0000000002007986 */ /* 0x000fe2000c101504 */
[----:B------:R-:W-:Y:S05]  /*0190*/  EXIT ;  /* 0x000000000000794d */ /* 0x000fea0003800000 */
.L_x_0:
[----:B------:R-:W-:-:S00]  /*01a0*/  BRA `(.L_x_0) ;  /* 0xfffffffc00fc7947 */ /* 0x000fc0000383ffff */
[----:B------:R-:W-:-:S00]  /*01b0*/  NOP ;  /* 0x0000000000007918 */ /* 0x000fc00000000000 */
        /* <DEDUP_REMOVED lines=12> */
.L_x_1:


//--------------------- .nv.shared.reserved.0     --------------------------
	.section	.nv.shared.reserved.0,"aw",@nobits
	.weak		__nv_reservedSMEM_offset_0_alias
	.size		__nv_reservedSMEM_offset_0_alias, 0, 64
	.other		__nv_reservedSMEM_offset_0_alias,@"STO_CUDA_RESERVED_SHARED STV_DEFAULT"
__nv_reservedSMEM_offset_0_alias:
	.zero		0
	.zero		64


//--------------------- .nv.constant0._Z12residual_addP13__nv_bfloat16S0_m --------------------------
	.section	.nv.constant0._Z12residual_addP13__nv_bfloat16S0_m,"a",@progbits
	.sectionflags	@""
	.align	4
.nv.constant0._Z12residual_addP13__nv_bfloat16S0_m:
	.zero		920


//--------------------- SYMBOLS --------------------------

	.type		.nv.reservedSmem.offset0,@object
	.size		.nv.reservedSmem.offset0,0x4
